	.headerflags	@"EF_CUDA_TEXMODE_UNIFIED EF_CUDA_64BIT_ADDRESS EF_CUDA_ACCELERATORS EF_CUDA_SM90 EF_CUDA_VIRTUAL_SM(EF_CUDA_SM90)"
	.elftype	@"ET_EXEC"


//--------------------- .nv.info                  --------------------------
	.section	.nv.info,"",@"SHT_CUDA_INFO"
	.align	4


	//----- nvinfo : EIATTR_REGCOUNT
	.align		4
        /*0000*/ 	.byte	0x04, 0x2f
        /*0002*/ 	.short	(.L_1 - .L_0)
	.align		4
.L_0:
        /*0004*/ 	.word	index@(triton_poi_fused_convolution_4)
        /*0008*/ 	.word	0x0000000c


	//----- nvinfo : EIATTR_MIN_STACK_SIZE
	.align		4
.L_1:
        /*000c*/ 	.byte	0x04, 0x12
        /*000e*/ 	.short	(.L_3 - .L_2)
	.align		4
.L_2:
        /*0010*/ 	.word	index@(triton_poi_fused_convolution_4)
        /*0014*/ 	.word	0x00000000


	//----- nvinfo : EIATTR_FRAME_SIZE
	.align		4
.L_3:
        /*0018*/ 	.byte	0x04, 0x11
        /*001a*/ 	.short	(.L_5 - .L_4)
	.align		4
.L_4:
        /*001c*/ 	.word	index@(triton_poi_fused_convolution_4)
        /*0020*/ 	.word	0x00000000


	//----- nvinfo : EIATTR_MIN_STACK_SIZE
	.align		4
.L_5:
        /*0024*/ 	.byte	0x04, 0x12
        /*0026*/ 	.short	(.L_7 - .L_6)
	.align		4
.L_6:
        /*0028*/ 	.word	index@(triton_poi_fused_convolution_4)
        /*002c*/ 	.word	0x00000000
.L_7:


//--------------------- .nv.info.triton_poi_fused_convolution_4 --------------------------
	.section	.nv.info.triton_poi_fused_convolution_4,"",@"SHT_CUDA_INFO"
	.sectionflags	@""
	.align	4


	//----- nvinfo : EIATTR_CUDA_API_VERSION
	.align		4
        /*0000*/ 	.byte	0x04, 0x37
        /*0002*/ 	.short	(.L_9 - .L_8)
.L_8:
        /*0004*/ 	.word	0x0000007c


	//----- nvinfo : EIATTR_KPARAM_INFO
	.align		4
.L_9:
        /*0008*/ 	.byte	0x04, 0x17
        /*000a*/ 	.short	(.L_11 - .L_10)
.L_10:
        /*000c*/ 	.word	0x00000000
        /*0010*/ 	.short	0x0002
        /*0012*/ 	.short	0x0010
        /*0014*/ 	.byte	0x00, 0xf0, 0x11, 0x00


	//----- nvinfo : EIATTR_KPARAM_INFO
	.align		4
.L_11:
        /*0018*/ 	.byte	0x04, 0x17
        /*001a*/ 	.short	(.L_13 - .L_12)
.L_12:
        /*001c*/ 	.word	0x00000000
        /*0020*/ 	.short	0x0001
        /*0022*/ 	.short	0x0008
        /*0024*/ 	.byte	0x00, 0xf4, 0x21, 0x00


	//----- nvinfo : EIATTR_KPARAM_INFO
	.align		4
.L_13:
        /*0028*/ 	.byte	0x04, 0x17
        /*002a*/ 	.short	(.L_15 - .L_14)
.L_14:
        /*002c*/ 	.word	0x00000000
        /*0030*/ 	.short	0x0000
        /*0032*/ 	.short	0x0000
        /*0034*/ 	.byte	0x00, 0xf4, 0x21, 0x00


	//----- nvinfo : EIATTR_SPARSE_MMA_MASK
	.align		4
.L_15:
        /*0038*/ 	.byte	0x03, 0x50
        /*003a*/ 	.short	0x0000


	//----- nvinfo : EIATTR_MAXREG_COUNT
	.align		4
        /*003c*/ 	.byte	0x03, 0x1b
        /*003e*/ 	.short	0x00ff


	//----- nvinfo : EIATTR_EXIT_INSTR_OFFSETS
	.align		4
        /*0040*/ 	.byte	0x04, 0x1c
        /*0042*/ 	.short	(.L_17 - .L_16)


	//   ....[0]....
.L_16:
        /*0044*/ 	.word	0x00000170


	//   ....[1]....
        /*0048*/ 	.word	0x00000190


	//----- nvinfo : EIATTR_REQNTID
	.align		4
.L_17:
        /*004c*/ 	.byte	0x04, 0x10
        /*004e*/ 	.short	(.L_19 - .L_18)
.L_18:
        /*0050*/ 	.word	0x00000080
        /*0054*/ 	.word	0x00000001
        /*0058*/ 	.word	0x00000001


	//----- nvinfo : EIATTR_CBANK_PARAM_SIZE
	.align		4
.L_19:
        /*005c*/ 	.byte	0x03, 0x19
        /*005e*/ 	.short	0x0014


	//----- nvinfo : EIATTR_PARAM_CBANK
	.align		4
        /*0060*/ 	.byte	0x04, 0x0a
        /*0062*/ 	.short	(.L_21 - .L_20)
	.align		4
.L_20:
        /*0064*/ 	.word	index@(.nv.constant0.triton_poi_fused_convolution_4)
        /*0068*/ 	.short	0x0210
        /*006a*/ 	.short	0x0014


	//----- nvinfo : EIATTR_SW_WAR
	.align		4
.L_21:
        /*006c*/ 	.byte	0x04, 0x36
        /*006e*/ 	.short	(.L_23 - .L_22)
.L_22:
        /*0070*/ 	.word	0x00000008
.L_23:


//--------------------- .nv.callgraph             --------------------------
	.section	.nv.callgraph,"",@"SHT_CUDA_CALLGRAPH"
	.align	4
	.sectionentsize	8
	.align		4
        /*0000*/ 	.word	0x00000000
	.align		4
        /*0004*/ 	.word	0xffffffff
	.align		4
        /*0008*/ 	.word	0x00000000
	.align		4
        /*000c*/ 	.word	0xfffffffe
	.align		4
        /*0010*/ 	.word	0x00000000
	.align		4
        /*0014*/ 	.word	0xfffffffd
	.align		4
        /*0018*/ 	.word	0x00000000
	.align		4
        /*001c*/ 	.word	0xfffffffc


//--------------------- .text.triton_poi_fused_convolution_4 --------------------------
	.section	.text.triton_poi_fused_convolution_4,"ax",@progbits
	.align	128
        .global         triton_poi_fused_convolution_4
        .type           triton_poi_fused_convolution_4,@function
        .size           triton_poi_fused_convolution_4,(.L_x_1 - triton_poi_fused_convolution_4)
        .other          triton_poi_fused_convolution_4,@"STO_CUDA_ENTRY STV_DEFAULT"
triton_poi_fused_convolution_4:
.text.triton_poi_fused_convolution_4:
[----:B------:R-:W0:Y:S02]  /*0000*/  LDC R1, c[0x0][0x28] ;  /* 0x00000a00ff017b82 */ /* 0x000e240000000800 */
[----:B------:R-:W1:Y:S01]  /*0010*/  S2R R0, SR_TID.X ;  /* 0x0000000000007919 */ /* 0x000e620000002100 */
[----:B------:R-:W2:Y:S01]  /*0020*/  LDC.64 R2, c[0x0][0x210] ;  /* 0x00008400ff027b82 */ /* 0x000ea20000000a00 */
[----:B------:R-:W-:Y:S01]  /*0030*/  ULDC.64 UR4, c[0x0][0x208] ;  /* 0x0000820000047ab9 */ /* 0x000fe20000000a00 */
[----:B------:R-:W3:Y:S06]  /*0040*/  S2R R7, SR_CTAID.X ;  /* 0x0000000000077919 */ /* 0x000eec0000002500 */
[----:B------:R-:W4:Y:S01]  /*0050*/  LDC.64 R4, c[0x0][0x218] ;  /* 0x00008600ff047b82 */ /* 0x000f220000000a00 */
[----:B-1----:R-:W-:Y:S01]  /*0060*/  IMAD.SHL.U32 R0, R0, 0x2, RZ ;  /* 0x0000000200007824 */ /* 0x002fe200078e00ff */
[----:B---3--:R-:W-:-:S04]  /*0070*/  SHF.R.S32.HI R6, RZ, 0x17, R7 ;  /* 0x00000017ff067819 */ /* 0x008fc80000011407 */
[----:B------:R-:W-:-:S05]  /*0080*/  LOP3.LUT R0, R0, 0xfe, RZ, 0xc0, !PT ;  /* 0x000000fe00007812 */ /* 0x000fca00078ec0ff */
[----:B------:R-:W-:Y:S01]  /*0090*/  IMAD R7, R7, 0x100, R0 ;  /* 0x0000010007077824 */ /* 0x000fe200078e0200 */
[----:B------:R-:W-:-:S03]  /*00a0*/  SGXT R0, R6, 0x1 ;  /* 0x000000010600781a */ /* 0x000fc60000000200 */
[C---:B--2---:R-:W-:Y:S01]  /*00b0*/  IMAD.WIDE R2, R7.reuse, 0x4, R2 ;  /* 0x0000000407027825 */ /* 0x044fe200078e0202 */
[----:B------:R-:W-:Y:S02]  /*00c0*/  LEA.HI R0, R0, R7, RZ, 0x2 ;  /* 0x0000000700007211 */ /* 0x000fe400078f10ff */
[----:B------:R-:W-:Y:S02]  /*00d0*/  ISETP.GE.AND P0, PT, R7, 0x100, PT ;  /* 0x000001000700780c */ /* 0x000fe40003f06270 */
[----:B------:R-:W-:-:S05]  /*00e0*/  LOP3.LUT R0, R0, 0xfffffffc, RZ, 0xc0, !PT ;  /* 0xfffffffc00007812 */ /* 0x000fca00078ec0ff */
[----:B------:R-:W-:Y:S01]  /*00f0*/  IMAD.IADD R9, R7, 0x1, -R0 ;  /* 0x0000000107097824 */ /* 0x000fe200078e0a00 */
[----:B------:R-:W-:-:S03]  /*0100*/  CS2R R6, SRZ ;  /* 0x0000000000067805 */ /* 0x000fc6000001ff00 */
[----:B----4-:R-:W-:Y:S01]  /*0110*/  IMAD.WIDE R4, R9, 0x4, R4 ;  /* 0x0000000409047825 */ /* 0x010fe200078e0204 */
[----:B------:R-:W-:Y:S02]  /*0120*/  CS2R R8, SRZ ;  /* 0x0000000000087805 */ /* 0x000fe4000001ff00 */
[----:B------:R-:W2:Y:S04]  /*0130*/  @!P0 LDG.E.64 R6, desc[UR4][R2.64] ;  /* 0x0000000402068981 */ /* 0x000ea8000c1e1b00 */
[----:B------:R-:W2:Y:S02]  /*0140*/  @!P0 LDG.E.EL.64 R8, desc[UR4][R4.64] ;  /* 0x0000000404088981 */ /* 0x000ea4000c2e1b00 */
[----:B--2---:R-:W-:Y:S01]  /*0150*/  FADD R6, R8, R6 ;  /* 0x0000000608067221 */ /* 0x004fe20000000000 */
[----:B------:R-:W-:Y:S01]  /*0160*/  FADD R7, R9, R7 ;  /* 0x0000000709077221 */ /* 0x000fe20000000000 */
[----:B------:R-:W-:Y:S06]  /*0170*/  @P0 EXIT ;  /* 0x000000000000094d */ /* 0x000fec0003800000 */
[----:B------:R-:W-:Y:S01]  /*0180*/  STG.E.64 desc[UR4][R2.64], R6 ;  /* 0x0000000602007986 */ /* 0x000fe2000c101b04 */
[----:B------:R-:W-:Y:S05]  /*0190*/  EXIT ;  /* 0x000000000000794d */ /* 0x000fea0003800000 */
.L_x_0:
[----:B------:R-:W-:-:S00]  /*01a0*/  BRA `(.L_x_0) ;  /* 0xfffffffc00fc7947 */ /* 0x000fc0000383ffff */
[----:B------:R-:W-:-:S00]  /*01b0*/  NOP ;  /* 0x0000000000007918 */ /* 0x000fc00000000000 */
        /* <DEDUP_REMOVED lines=12> */
.L_x_1:


//--------------------- .nv.constant0.triton_poi_fused_convolution_4 --------------------------
	.section	.nv.constant0.triton_poi_fused_convolution_4,"a",@progbits
	.sectionflags	@""
	.align	4
.nv.constant0.triton_poi_fused_convolution_4:
	.zero		548
